//
// Generated by NVIDIA NVVM Compiler
//
// Compiler Build ID: CL-36424714
// Cuda compilation tools, release 13.0, V13.0.88
// Based on NVVM 20.0.0
//

.version 9.0
.target sm_100
.address_size 64

	// .globl	_Z12vecAddKernelPfS_S_j

.visible .entry _Z12vecAddKernelPfS_S_j(
	.param .u64 .ptr .align 1 _Z12vecAddKernelPfS_S_j_param_0,
	.param .u64 .ptr .align 1 _Z12vecAddKernelPfS_S_j_param_1,
	.param .u64 .ptr .align 1 _Z12vecAddKernelPfS_S_j_param_2,
	.param .u32 _Z12vecAddKernelPfS_S_j_param_3
)
{
	.reg .pred 	%p<2>;
	.reg .b32 	%r<6>;
	.reg .b32 	%f<4>;
	.reg .b64 	%rd<11>;

	ld.param.u64 	%rd1, [_Z12vecAddKernelPfS_S_j_param_0];
	ld.param.u64 	%rd2, [_Z12vecAddKernelPfS_S_j_param_1];
	ld.param.u64 	%rd3, [_Z12vecAddKernelPfS_S_j_param_2];
	ld.param.u32 	%r2, [_Z12vecAddKernelPfS_S_j_param_3];
	mov.u32 	%r3, %ntid.x;
	mov.u32 	%r4, %ctaid.x;
	mov.u32 	%r5, %tid.x;
	mad.lo.s32 	%r1, %r3, %r4, %r5;
	setp.ge.u32 	%p1, %r1, %r2;
	@%p1 bra 	$L__BB0_2;
	cvta.to.global.u64 	%rd4, %rd1;
	cvta.to.global.u64 	%rd5, %rd2;
	cvta.to.global.u64 	%rd6, %rd3;
	mul.wide.s32 	%rd7, %r1, 4;
	add.s64 	%rd8, %rd4, %rd7;
	ld.global.f32 	%f1, [%rd8];
	add.s64 	%rd9, %rd5, %rd7;
	ld.global.f32 	%f2, [%rd9];
	add.f32 	%f3, %f1, %f2;
	add.s64 	%rd10, %rd6, %rd7;
	st.global.f32 	[%rd10], %f3;
$L__BB0_2:
	ret;

}


// ===== COMPILED SASS (sm_100) =====

	.target	sm_100

	.elftype	@"ET_EXEC"


//--------------------- .note.nv.tkinfo           --------------------------
	.section	.note.nv.tkinfo,"",@"SHT_NOTE"
	.sectionflags	@"SHF_NOTE_NV_TKINFO"
	.tkinfo
        /*0018*/ 	.word	0x00000002
        /*0030*/ 	.string	""
        /*0030*/ 	.string	"ptxas"
        /*0030*/ 	.string	"Cuda compilation tools, release 13.0, V13.0.88"
        /*0030*/ 	.string	"Build cuda_13.0.r13.0/compiler.36424714_0"
        /*0030*/ 	.string	"-arch sm_100 -m 64 "



//--------------------- .note.nv.cuinfo           --------------------------
	.section	.note.nv.cuinfo,"",@"SHT_NOTE"
	.sectionflags	@"SHF_NOTE_NV_CUINFO"
        /*0018*/ 	.short	0x0002
        /*001a*/ 	.short	0x0064
        /*001c*/ 	.short	0x0082
	.zero		2


//--------------------- .nv.info                  --------------------------
	.section	.nv.info,"",@"SHT_CUDA_INFO"
	.align	4


	//----- nvinfo : EIATTR_REGCOUNT
	.align		4
        /*0000*/ 	.byte	0x04, 0x2f
        /*0002*/ 	.short	(.L_1 - .L_0)
	.align		4
.L_0:
        /*0004*/ 	.word	index@(_Z12vecAddKernelPfS_S_j)
        /*0008*/ 	.word	0x0000000c


	//----- nvinfo : EIATTR_FRAME_SIZE
	.align		4
.L_1:
        /*000c*/ 	.byte	0x04, 0x11
        /*000e*/ 	.short	(.L_3 - .L_2)
	.align		4
.L_2:
        /*0010*/ 	.word	index@(_Z12vecAddKernelPfS_S_j)
        /*0014*/ 	.word	0x00000000


	//----- nvinfo : EIATTR_MIN_STACK_SIZE
	.align		4
.L_3:
        /*0018*/ 	.byte	0x04, 0x12
        /*001a*/ 	.short	(.L_5 - .L_4)
	.align		4
.L_4:
        /*001c*/ 	.word	index@(_Z12vecAddKernelPfS_S_j)
        /*0020*/ 	.word	0x00000000
.L_5:


//--------------------- .nv.compat                --------------------------
	.section	.nv.compat,"",@"SHT_CUDA_COMPAT_INFO"
	.align	4
        /*0000*/ 	.byte	0x02, 0x09, 0x00, 0x00, 0x02, 0x02, 0x01, 0x00, 0x02, 0x05, 0x05, 0x00, 0x03, 0x07, 0x01, 0x01
        /*0010*/ 	.byte	0x02, 0x03, 0x00, 0x00, 0x02, 0x06, 0x01, 0x00, 0x04, 0x0b, 0x08, 0x00, 0x09, 0x00, 0x00, 0x00
        /*0020*/ 	.byte	0x00, 0x00, 0x00, 0x00


//--------------------- .nv.info._Z12vecAddKernelPfS_S_j --------------------------
	.section	.nv.info._Z12vecAddKernelPfS_S_j,"",@"SHT_CUDA_INFO"
	.sectionflags	@""
	.align	4


	//----- nvinfo : EIATTR_CUDA_API_VERSION
	.align		4
        /*0000*/ 	.byte	0x04, 0x37
        /*0002*/ 	.short	(.L_7 - .L_6)
.L_6:
        /*0004*/ 	.word	0x00000082


	//----- nvinfo : EIATTR_KPARAM_INFO
	.align		4
.L_7:
        /*0008*/ 	.byte	0x04, 0x17
        /*000a*/ 	.short	(.L_9 - .L_8)
.L_8:
        /*000c*/ 	.word	0x00000000
        /*0010*/ 	.short	0x0003
        /*0012*/ 	.short	0x0018
        /*0014*/ 	.byte	0x00, 0xf0, 0x11, 0x00


	//----- nvinfo : EIATTR_KPARAM_INFO
	.align		4
.L_9:
        /*0018*/ 	.byte	0x04, 0x17
        /*001a*/ 	.short	(.L_11 - .L_10)
.L_10:
        /*001c*/ 	.word	0x00000000
        /*0020*/ 	.short	0x0002
        /*0022*/ 	.short	0x0010
        /*0024*/ 	.byte	0x00, 0xf5, 0x21, 0x00


	//----- nvinfo : EIATTR_KPARAM_INFO
	.align		4
.L_11:
        /*0028*/ 	.byte	0x04, 0x17
        /*002a*/ 	.short	(.L_13 - .L_12)
.L_12:
        /*002c*/ 	.word	0x00000000
        /*0030*/ 	.short	0x0001
        /*0032*/ 	.short	0x0008
        /*0034*/ 	.byte	0x00, 0xf5, 0x21, 0x00


	//----- nvinfo : EIATTR_KPARAM_INFO
	.align		4
.L_13:
        /*0038*/ 	.byte	0x04, 0x17
        /*003a*/ 	.short	(.L_15 - .L_14)
.L_14:
        /*003c*/ 	.word	0x00000000
        /*0040*/ 	.short	0x0000
        /*0042*/ 	.short	0x0000
        /*0044*/ 	.byte	0x00, 0xf5, 0x21, 0x00


	//----- nvinfo : EIATTR_SPARSE_MMA_MASK
	.align		4
.L_15:
        /*0048*/ 	.byte	0x03, 0x50
        /*004a*/ 	.short	0x0000


	//----- nvinfo : EIATTR_MAXREG_COUNT
	.align		4
        /*004c*/ 	.byte	0x03, 0x1b
        /*004e*/ 	.short	0x00ff


	//----- nvinfo : EIATTR_MERCURY_ISA_VERSION
	.align		4
        /*0050*/ 	.byte	0x03, 0x5f
        /*0052*/ 	.short	0x0101


	//----- nvinfo : EIATTR_VRC_CTA_INIT_COUNT
	.align		4
        /*0054*/ 	.byte	0x02, 0x4a
	.zero		1
	.zero		1


	//----- nvinfo : EIATTR_EXIT_INSTR_OFFSETS
	.align		4
        /*0058*/ 	.byte	0x04, 0x1c
        /*005a*/ 	.short	(.L_17 - .L_16)


	//   ....[0]....
.L_16:
        /*005c*/ 	.word	0x00000070


	//   ....[1]....
        /*0060*/ 	.word	0x00000130


	//----- nvinfo : EIATTR_CBANK_PARAM_SIZE
	.align		4
.L_17:
        /*0064*/ 	.byte	0x03, 0x19
        /*0066*/ 	.short	0x001c


	//----- nvinfo : EIATTR_PARAM_CBANK
	.align		4
        /*0068*/ 	.byte	0x04, 0x0a
        /*006a*/ 	.short	(.L_19 - .L_18)
	.align		4
.L_18:
        /*006c*/ 	.word	index@(.nv.constant0._Z12vecAddKernelPfS_S_j)
        /*0070*/ 	.short	0x0380
        /*0072*/ 	.short	0x001c


	//----- nvinfo : EIATTR_SW_WAR
	.align		4
.L_19:
        /*0074*/ 	.byte	0x04, 0x36
        /*0076*/ 	.short	(.L_21 - .L_20)
.L_20:
        /*0078*/ 	.word	0x00000008
.L_21:


//--------------------- .nv.callgraph             --------------------------
	.section	.nv.callgraph,"",@"SHT_CUDA_CALLGRAPH"
	.align	4
	.sectionentsize	8
	.align		4
        /*0000*/ 	.word	0x00000000
	.align		4
        /*0004*/ 	.word	0xffffffff
	.align		4
        /*0008*/ 	.word	0x00000000
	.align		4
        /*000c*/ 	.word	0xfffffffe
	.align		4
        /*0010*/ 	.word	0x00000000
	.align		4
        /*0014*/ 	.word	0xfffffffd
	.align		4
        /*0018*/ 	.word	0x00000000
	.align		4
        /*001c*/ 	.word	0xfffffffc


//--------------------- .text._Z12vecAddKernelPfS_S_j --------------------------
	.section	.text._Z12vecAddKernelPfS_S_j,"ax",@progbits
	.align	128
        .global         _Z12vecAddKernelPfS_S_j
        .type           _Z12vecAddKernelPfS_S_j,@function
        .size           _Z12vecAddKernelPfS_S_j,(.L_x_1 - _Z12vecAddKernelPfS_S_j)
        .other          _Z12vecAddKernelPfS_S_j,@"STO_CUDA_ENTRY STV_DEFAULT"
_Z12vecAddKernelPfS_S_j:
.text._Z12vecAddKernelPfS_S_j:
[----:B------:R-:W-:Y:S01]  /*0000*/  LDC R1, c[0x0][0x37c] ;  /* 0x0000df00ff017b82 */ /* 0x000fe20000000800 */
[----:B------:R-:W0:Y:S01]  /*0010*/  S2R R9, SR_CTAID.X ;  /* 0x0000000000097919 */ /* 0x000e220000002500 */
[----:B------:R-:W0:Y:S01]  /*0020*/  LDCU UR4, c[0x0][0x360] ;  /* 0x00006c00ff0477ac */ /* 0x000e220008000800 */
[----:B------:R-:W0:Y:S01]  /*0030*/  S2R R0, SR_TID.X ;  /* 0x0000000000007919 */ /* 0x000e220000002100 */
[----:B------:R-:W1:Y:S01]  /*0040*/  LDCU UR5, c[0x0][0x398] ;  /* 0x00007300ff0577ac */ /* 0x000e620008000800 */
[----:B0-----:R-:W-:-:S05]  /*0050*/  IMAD R9, R9, UR4, R0 ;  /* 0x0000000409097c24 */ /* 0x001fca000f8e0200 */
[----:B-1----:R-:W-:-:S13]  /*0060*/  ISETP.GE.U32.AND P0, PT, R9, UR5, PT ;  /* 0x0000000509007c0c */ /* 0x002fda000bf06070 */
[----:B------:R-:W-:Y:S05]  /*0070*/  @P0 EXIT ;  /* 0x000000000000094d */ /* 0x000fea0003800000 */
[----:B------:R-:W0:Y:S01]  /*0080*/  LDC.64 R2, c[0x0][0x380] ;  /* 0x0000e000ff027b82 */ /* 0x000e220000000a00 */
[----:B------:R-:W1:Y:S07]  /*0090*/  LDCU.64 UR4, c[0x0][0x358] ;  /* 0x00006b00ff0477ac */ /* 0x000e6e0008000a00 */
[----:B------:R-:W2:Y:S08]  /*00a0*/  LDC.64 R4, c[0x0][0x388] ;  /* 0x0000e200ff047b82 */ /* 0x000eb00000000a00 */
[----:B------:R-:W3:Y:S01]  /*00b0*/  LDC.64 R6, c[0x0][0x390] ;  /* 0x0000e400ff067b82 */ /* 0x000ee20000000a00 */
[----:B0-----:R-:W-:-:S06]  /*00c0*/  IMAD.WIDE R2, R9, 0x4, R2 ;  /* 0x0000000409027825 */ /* 0x001fcc00078e0202 */
[----:B-1----:R-:W4:Y:S01]  /*00d0*/  LDG.E R2, desc[UR4][R2.64] ;  /* 0x0000000402027981 */ /* 0x002f22000c1e1900 */
[----:B--2---:R-:W-:-:S06]  /*00e0*/  IMAD.WIDE R4, R9, 0x4, R4 ;  /* 0x0000000409047825 */ /* 0x004fcc00078e0204 */
[----:B------:R-:W4:Y:S01]  /*00f0*/  LDG.E R5, desc[UR4][R4.64] ;  /* 0x0000000404057981 */ /* 0x000f22000c1e1900 */
[----:B---3--:R-:W-:-:S04]  /*0100*/  IMAD.WIDE R6, R9, 0x4, R6 ;  /* 0x0000000409067825 */ /* 0x008fc800078e0206 */
[----:B----4-:R-:W-:-:S05]  /*0110*/  FADD R9, R2, R5 ;  /* 0x0000000502097221 */ /* 0x010fca0000000000 */
[----:B------:R-:W-:Y:S01]  /*0120*/  STG.E desc[UR4][R6.64], R9 ;  /* 0x0000000906007986 */ /* 0x000fe2000c101904 */
[----:B------:R-:W-:Y:S05]  /*0130*/  EXIT ;  /* 0x000000000000794d */ /* 0x000fea0003800000 */
.L_x_0:
[----:B------:R-:W-:-:S00]  /*0140*/  BRA `(.L_x_0) ;  /* 0xfffffffc00fc7947 */ /* 0x000fc0000383ffff */
[----:B------:R-:W-:-:S00]  /*0150*/  NOP ;  /* 0x0000000000007918 */ /* 0x000fc00000000000 */
        /* <DEDUP_REMOVED lines=10> */
.L_x_1:


//--------------------- .nv.shared.reserved.0     --------------------------
	.section	.nv.shared.reserved.0,"aw",@nobits
	.weak		__nv_reservedSMEM_offset_0_alias
	.size		__nv_reservedSMEM_offset_0_alias, 0, 64
	.other		__nv_reservedSMEM_offset_0_alias,@"STO_CUDA_RESERVED_SHARED STV_DEFAULT"
__nv_reservedSMEM_offset_0_alias:
	.zero		0
	.zero		64


//--------------------- .nv.constant0._Z12vecAddKernelPfS_S_j --------------------------
	.section	.nv.constant0._Z12vecAddKernelPfS_S_j,"a",@progbits
	.sectionflags	@""
	.align	4
.nv.constant0._Z12vecAddKernelPfS_S_j:
	.zero		924


//--------------------- SYMBOLS --------------------------

	.type		.nv.reservedSmem.offset0,@object
	.size		.nv.reservedSmem.offset0,0x4
